//
// Generated by NVIDIA NVVM Compiler
//
// Compiler Build ID: CL-36424714
// Cuda compilation tools, release 13.0, V13.0.88
// Based on NVVM 20.0.0
//

.version 9.0
.target sm_100
.address_size 64

	// .globl	_Z18MatrixAddGlobalMemPfS_S_iii

.visible .entry _Z18MatrixAddGlobalMemPfS_S_iii(
	.param .u64 .ptr .align 1 _Z18MatrixAddGlobalMemPfS_S_iii_param_0,
	.param .u64 .ptr .align 1 _Z18MatrixAddGlobalMemPfS_S_iii_param_1,
	.param .u64 .ptr .align 1 _Z18MatrixAddGlobalMemPfS_S_iii_param_2,
	.param .u32 _Z18MatrixAddGlobalMemPfS_S_iii_param_3,
	.param .u32 _Z18MatrixAddGlobalMemPfS_S_iii_param_4,
	.param .u32 _Z18MatrixAddGlobalMemPfS_S_iii_param_5
)
{
	.reg .pred 	%p<2>;
	.reg .b32 	%r<15>;
	.reg .b32 	%f<4>;
	.reg .b64 	%rd<12>;

	ld.param.u64 	%rd1, [_Z18MatrixAddGlobalMemPfS_S_iii_param_0];
	ld.param.u64 	%rd2, [_Z18MatrixAddGlobalMemPfS_S_iii_param_1];
	ld.param.u64 	%rd3, [_Z18MatrixAddGlobalMemPfS_S_iii_param_2];
	ld.param.u32 	%r3, [_Z18MatrixAddGlobalMemPfS_S_iii_param_3];
	ld.param.u32 	%r4, [_Z18MatrixAddGlobalMemPfS_S_iii_param_4];
	ld.param.u32 	%r5, [_Z18MatrixAddGlobalMemPfS_S_iii_param_5];
	mov.u32 	%r6, %tid.x;
	mov.u32 	%r7, %ctaid.x;
	mov.u32 	%r8, %ntid.x;
	mad.lo.s32 	%r9, %r7, %r8, %r6;
	mov.u32 	%r10, %tid.y;
	mov.u32 	%r11, %ctaid.y;
	mov.u32 	%r12, %ntid.y;
	mad.lo.s32 	%r13, %r11, %r12, %r10;
	mad.lo.s32 	%r1, %r3, %r13, %r9;
	mul.lo.s32 	%r14, %r4, %r3;
	add.s32 	%r2, %r1, %r5;
	setp.ge.s32 	%p1, %r2, %r14;
	@%p1 bra 	$L__BB0_2;
	cvta.to.global.u64 	%rd4, %rd1;
	cvta.to.global.u64 	%rd5, %rd2;
	cvta.to.global.u64 	%rd6, %rd3;
	mul.wide.s32 	%rd7, %r2, 4;
	add.s64 	%rd8, %rd4, %rd7;
	ld.global.f32 	%f1, [%rd8];
	add.s64 	%rd9, %rd5, %rd7;
	ld.global.f32 	%f2, [%rd9];
	add.f32 	%f3, %f1, %f2;
	mul.wide.s32 	%rd10, %r1, 4;
	add.s64 	%rd11, %rd6, %rd10;
	st.global.f32 	[%rd11], %f3;
$L__BB0_2:
	ret;

}


// ===== COMPILED SASS (sm_100) =====

	.target	sm_100

	.elftype	@"ET_EXEC"


//--------------------- .note.nv.tkinfo           --------------------------
	.section	.note.nv.tkinfo,"",@"SHT_NOTE"
	.sectionflags	@"SHF_NOTE_NV_TKINFO"
	.tkinfo
        /*0018*/ 	.word	0x00000002
        /*0030*/ 	.string	""
        /*0030*/ 	.string	"ptxas"
        /*0030*/ 	.string	"Cuda compilation tools, release 13.0, V13.0.88"
        /*0030*/ 	.string	"Build cuda_13.0.r13.0/compiler.36424714_0"
        /*0030*/ 	.string	"-arch sm_100 -m 64 "



//--------------------- .note.nv.cuinfo           --------------------------
	.section	.note.nv.cuinfo,"",@"SHT_NOTE"
	.sectionflags	@"SHF_NOTE_NV_CUINFO"
        /*0018*/ 	.short	0x0002
        /*001a*/ 	.short	0x0064
        /*001c*/ 	.short	0x0082
	.zero		2


//--------------------- .nv.info                  --------------------------
	.section	.nv.info,"",@"SHT_CUDA_INFO"
	.align	4


	//----- nvinfo : EIATTR_REGCOUNT
	.align		4
        /*0000*/ 	.byte	0x04, 0x2f
        /*0002*/ 	.short	(.L_1 - .L_0)
	.align		4
.L_0:
        /*0004*/ 	.word	index@(_Z18MatrixAddGlobalMemPfS_S_iii)
        /*0008*/ 	.word	0x0000000c


	//----- nvinfo : EIATTR_FRAME_SIZE
	.align		4
.L_1:
        /*000c*/ 	.byte	0x04, 0x11
        /*000e*/ 	.short	(.L_3 - .L_2)
	.align		4
.L_2:
        /*0010*/ 	.word	index@(_Z18MatrixAddGlobalMemPfS_S_iii)
        /*0014*/ 	.word	0x00000000


	//----- nvinfo : EIATTR_MIN_STACK_SIZE
	.align		4
.L_3:
        /*0018*/ 	.byte	0x04, 0x12
        /*001a*/ 	.short	(.L_5 - .L_4)
	.align		4
.L_4:
        /*001c*/ 	.word	index@(_Z18MatrixAddGlobalMemPfS_S_iii)
        /*0020*/ 	.word	0x00000000
.L_5:


//--------------------- .nv.compat                --------------------------
	.section	.nv.compat,"",@"SHT_CUDA_COMPAT_INFO"
	.align	4
        /*0000*/ 	.byte	0x02, 0x09, 0x00, 0x00, 0x02, 0x02, 0x01, 0x00, 0x02, 0x05, 0x05, 0x00, 0x03, 0x07, 0x01, 0x01
        /*0010*/ 	.byte	0x02, 0x03, 0x00, 0x00, 0x02, 0x06, 0x01, 0x00, 0x04, 0x0b, 0x08, 0x00, 0x09, 0x00, 0x00, 0x00
        /*0020*/ 	.byte	0x00, 0x00, 0x00, 0x00


//--------------------- .nv.info._Z18MatrixAddGlobalMemPfS_S_iii --------------------------
	.section	.nv.info._Z18MatrixAddGlobalMemPfS_S_iii,"",@"SHT_CUDA_INFO"
	.sectionflags	@""
	.align	4


	//----- nvinfo : EIATTR_CUDA_API_VERSION
	.align		4
        /*0000*/ 	.byte	0x04, 0x37
        /*0002*/ 	.short	(.L_7 - .L_6)
.L_6:
        /*0004*/ 	.word	0x00000082


	//----- nvinfo : EIATTR_KPARAM_INFO
	.align		4
.L_7:
        /*0008*/ 	.byte	0x04, 0x17
        /*000a*/ 	.short	(.L_9 - .L_8)
.L_8:
        /*000c*/ 	.word	0x00000000
        /*0010*/ 	.short	0x0005
        /*0012*/ 	.short	0x0020
        /*0014*/ 	.byte	0x00, 0xf0, 0x11, 0x00


	//----- nvinfo : EIATTR_KPARAM_INFO
	.align		4
.L_9:
        /*0018*/ 	.byte	0x04, 0x17
        /*001a*/ 	.short	(.L_11 - .L_10)
.L_10:
        /*001c*/ 	.word	0x00000000
        /*0020*/ 	.short	0x0004
        /*0022*/ 	.short	0x001c
        /*0024*/ 	.byte	0x00, 0xf0, 0x11, 0x00


	//----- nvinfo : EIATTR_KPARAM_INFO
	.align		4
.L_11:
        /*0028*/ 	.byte	0x04, 0x17
        /*002a*/ 	.short	(.L_13 - .L_12)
.L_12:
        /*002c*/ 	.word	0x00000000
        /*0030*/ 	.short	0x0003
        /*0032*/ 	.short	0x0018
        /*0034*/ 	.byte	0x00, 0xf0, 0x11, 0x00


	//----- nvinfo : EIATTR_KPARAM_INFO
	.align		4
.L_13:
        /*0038*/ 	.byte	0x04, 0x17
        /*003a*/ 	.short	(.L_15 - .L_14)
.L_14:
        /*003c*/ 	.word	0x00000000
        /*0040*/ 	.short	0x0002
        /*0042*/ 	.short	0x0010
        /*0044*/ 	.byte	0x00, 0xf5, 0x21, 0x00


	//----- nvinfo : EIATTR_KPARAM_INFO
	.align		4
.L_15:
        /*0048*/ 	.byte	0x04, 0x17
        /*004a*/ 	.short	(.L_17 - .L_16)
.L_16:
        /*004c*/ 	.word	0x00000000
        /*0050*/ 	.short	0x0001
        /*0052*/ 	.short	0x0008
        /*0054*/ 	.byte	0x00, 0xf5, 0x21, 0x00


	//----- nvinfo : EIATTR_KPARAM_INFO
	.align		4
.L_17:
        /*0058*/ 	.byte	0x04, 0x17
        /*005a*/ 	.short	(.L_19 - .L_18)
.L_18:
        /*005c*/ 	.word	0x00000000
        /*0060*/ 	.short	0x0000
        /*0062*/ 	.short	0x0000
        /*0064*/ 	.byte	0x00, 0xf5, 0x21, 0x00


	//----- nvinfo : EIATTR_SPARSE_MMA_MASK
	.align		4
.L_19:
        /*0068*/ 	.byte	0x03, 0x50
        /*006a*/ 	.short	0x0000


	//----- nvinfo : EIATTR_MAXREG_COUNT
	.align		4
        /*006c*/ 	.byte	0x03, 0x1b
        /*006e*/ 	.short	0x00ff


	//----- nvinfo : EIATTR_MERCURY_ISA_VERSION
	.align		4
        /*0070*/ 	.byte	0x03, 0x5f
        /*0072*/ 	.short	0x0101


	//----- nvinfo : EIATTR_VRC_CTA_INIT_COUNT
	.align		4
        /*0074*/ 	.byte	0x02, 0x4a
	.zero		1
	.zero		1


	//----- nvinfo : EIATTR_EXIT_INSTR_OFFSETS
	.align		4
        /*0078*/ 	.byte	0x04, 0x1c
        /*007a*/ 	.short	(.L_21 - .L_20)


	//   ....[0]....
.L_20:
        /*007c*/ 	.word	0x000000f0


	//   ....[1]....
        /*0080*/ 	.word	0x000001b0


	//----- nvinfo : EIATTR_CBANK_PARAM_SIZE
	.align		4
.L_21:
        /*0084*/ 	.byte	0x03, 0x19
        /*0086*/ 	.short	0x0024


	//----- nvinfo : EIATTR_PARAM_CBANK
	.align		4
        /*0088*/ 	.byte	0x04, 0x0a
        /*008a*/ 	.short	(.L_23 - .L_22)
	.align		4
.L_22:
        /*008c*/ 	.word	index@(.nv.constant0._Z18MatrixAddGlobalMemPfS_S_iii)
        /*0090*/ 	.short	0x0380
        /*0092*/ 	.short	0x0024


	//----- nvinfo : EIATTR_SW_WAR
	.align		4
.L_23:
        /*0094*/ 	.byte	0x04, 0x36
        /*0096*/ 	.short	(.L_25 - .L_24)
.L_24:
        /*0098*/ 	.word	0x00000008
.L_25:


//--------------------- .nv.callgraph             --------------------------
	.section	.nv.callgraph,"",@"SHT_CUDA_CALLGRAPH"
	.align	4
	.sectionentsize	8
	.align		4
        /*0000*/ 	.word	0x00000000
	.align		4
        /*0004*/ 	.word	0xffffffff
	.align		4
        /*0008*/ 	.word	0x00000000
	.align		4
        /*000c*/ 	.word	0xfffffffe
	.align		4
        /*0010*/ 	.word	0x00000000
	.align		4
        /*0014*/ 	.word	0xfffffffd
	.align		4
        /*0018*/ 	.word	0x00000000
	.align		4
        /*001c*/ 	.word	0xfffffffc


//--------------------- .text._Z18MatrixAddGlobalMemPfS_S_iii --------------------------
	.section	.text._Z18MatrixAddGlobalMemPfS_S_iii,"ax",@progbits
	.align	128
        .global         _Z18MatrixAddGlobalMemPfS_S_iii
        .type           _Z18MatrixAddGlobalMemPfS_S_iii,@function
        .size           _Z18MatrixAddGlobalMemPfS_S_iii,(.L_x_1 - _Z18MatrixAddGlobalMemPfS_S_iii)
        .other          _Z18MatrixAddGlobalMemPfS_S_iii,@"STO_CUDA_ENTRY STV_DEFAULT"
_Z18MatrixAddGlobalMemPfS_S_iii:
.text._Z18MatrixAddGlobalMemPfS_S_iii:
[----:B------:R-:W-:Y:S01]  /*0000*/  LDC R1, c[0x0][0x37c] ;  /* 0x0000df00ff017b82 */ /* 0x000fe20000000800 */
[----:B------:R-:W0:Y:S07]  /*0010*/  S2R R0, SR_TID.X ;  /* 0x0000000000007919 */ /* 0x000e2e0000002100 */
[----:B------:R-:W0:Y:S01]  /*0020*/  S2UR UR6, SR_CTAID.X ;  /* 0x00000000000679c3 */ /* 0x000e220000002500 */
[----:B------:R-:W1:Y:S01]  /*0030*/  LDCU.64 UR4, c[0x0][0x398] ;  /* 0x00007300ff0477ac */ /* 0x000e620008000a00 */
[----:B------:R-:W2:Y:S01]  /*0040*/  S2R R2, SR_TID.Y ;  /* 0x0000000000027919 */ /* 0x000ea20000002200 */
[----:B------:R-:W3:Y:S05]  /*0050*/  LDCU UR8, c[0x0][0x3a0] ;  /* 0x00007400ff0877ac */ /* 0x000eea0008000800 */
[----:B------:R-:W0:Y:S08]  /*0060*/  LDC R3, c[0x0][0x360] ;  /* 0x0000d800ff037b82 */ /* 0x000e300000000800 */
[----:B------:R-:W2:Y:S08]  /*0070*/  S2UR UR7, SR_CTAID.Y ;  /* 0x00000000000779c3 */ /* 0x000eb00000002600 */
[----:B------:R-:W2:Y:S01]  /*0080*/  LDC R5, c[0x0][0x364] ;  /* 0x0000d900ff057b82 */ /* 0x000ea20000000800 */
[----:B0-----:R-:W-:-:S02]  /*0090*/  IMAD R0, R3, UR6, R0 ;  /* 0x0000000603007c24 */ /* 0x001fc4000f8e0200 */
[----:B--2---:R-:W-:-:S04]  /*00a0*/  IMAD R3, R5, UR7, R2 ;  /* 0x0000000705037c24 */ /* 0x004fc8000f8e0202 */
[----:B-1----:R-:W-:Y:S01]  /*00b0*/  IMAD R9, R3, UR4, R0 ;  /* 0x0000000403097c24 */ /* 0x002fe2000f8e0200 */
[----:B------:R-:W-:-:S04]  /*00c0*/  UIMAD UR4, UR4, UR5, URZ ;  /* 0x00000005040472a4 */ /* 0x000fc8000f8e02ff */
[----:B---3--:R-:W-:-:S04]  /*00d0*/  IADD3 R7, PT, PT, R9, UR8, RZ ;  /* 0x0000000809077c10 */ /* 0x008fc8000fffe0ff */
[----:B------:R-:W-:-:S13]  /*00e0*/  ISETP.GE.AND P0, PT, R7, UR4, PT ;  /* 0x0000000407007c0c */ /* 0x000fda000bf06270 */
[----:B------:R-:W-:Y:S05]  /*00f0*/  @P0 EXIT ;  /* 0x000000000000094d */ /* 0x000fea0003800000 */
[----:B------:R-:W0:Y:S01]  /*0100*/  LDC.64 R2, c[0x0][0x380] ;  /* 0x0000e000ff027b82 */ /* 0x000e220000000a00 */
[----:B------:R-:W1:Y:S07]  /*0110*/  LDCU.64 UR4, c[0x0][0x358] ;  /* 0x00006b00ff0477ac */ /* 0x000e6e0008000a00 */
[----:B------:R-:W2:Y:S01]  /*0120*/  LDC.64 R4, c[0x0][0x388] ;  /* 0x0000e200ff047b82 */ /* 0x000ea20000000a00 */
[----:B0-----:R-:W-:-:S06]  /*0130*/  IMAD.WIDE R2, R7, 0x4, R2 ;  /* 0x0000000407027825 */ /* 0x001fcc00078e0202 */
[----:B-1----:R-:W3:Y:S01]  /*0140*/  LDG.E R2, desc[UR4][R2.64] ;  /* 0x0000000402027981 */ /* 0x002ee2000c1e1900 */
[----:B--2---:R-:W-:Y:S02]  /*0150*/  IMAD.WIDE R4, R7, 0x4, R4 ;  /* 0x0000000407047825 */ /* 0x004fe400078e0204 */
[----:B------:R-:W0:Y:S04]  /*0160*/  LDC.64 R6, c[0x0][0x390] ;  /* 0x0000e400ff067b82 */ /* 0x000e280000000a00 */
[----:B------:R-:W3:Y:S01]  /*0170*/  LDG.E R5, desc[UR4][R4.64] ;  /* 0x0000000404057981 */ /* 0x000ee2000c1e1900 */
[----:B0-----:R-:W-:-:S04]  /*0180*/  IMAD.WIDE R6, R9, 0x4, R6 ;  /* 0x0000000409067825 */ /* 0x001fc800078e0206 */
[----:B---3--:R-:W-:-:S05]  /*0190*/  FADD R9, R2, R5 ;  /* 0x0000000502097221 */ /* 0x008fca0000000000 */
[----:B------:R-:W-:Y:S01]  /*01a0*/  STG.E desc[UR4][R6.64], R9 ;  /* 0x0000000906007986 */ /* 0x000fe2000c101904 */
[----:B------:R-:W-:Y:S05]  /*01b0*/  EXIT ;  /* 0x000000000000794d */ /* 0x000fea0003800000 */
.L_x_0:
[----:B------:R-:W-:-:S00]  /*01c0*/  BRA `(.L_x_0) ;  /* 0xfffffffc00fc7947 */ /* 0x000fc0000383ffff */
[----:B------:R-:W-:-:S00]  /*01d0*/  NOP ;  /* 0x0000000000007918 */ /* 0x000fc00000000000 */
        /* <DEDUP_REMOVED lines=10> */
.L_x_1:


//--------------------- .nv.shared.reserved.0     --------------------------
	.section	.nv.shared.reserved.0,"aw",@nobits
	.weak		__nv_reservedSMEM_offset_0_alias
	.size		__nv_reservedSMEM_offset_0_alias, 0, 64
	.other		__nv_reservedSMEM_offset_0_alias,@"STO_CUDA_RESERVED_SHARED STV_DEFAULT"
__nv_reservedSMEM_offset_0_alias:
	.zero		0
	.zero		64


//--------------------- .nv.constant0._Z18MatrixAddGlobalMemPfS_S_iii --------------------------
	.section	.nv.constant0._Z18MatrixAddGlobalMemPfS_S_iii,"a",@progbits
	.sectionflags	@""
	.align	4
.nv.constant0._Z18MatrixAddGlobalMemPfS_S_iii:
	.zero		932


//--------------------- SYMBOLS --------------------------

	.type		.nv.reservedSmem.offset0,@object
	.size		.nv.reservedSmem.offset0,0x4
